	.headerflags	@"EF_CUDA_TEXMODE_UNIFIED EF_CUDA_64BIT_ADDRESS EF_CUDA_ACCELERATORS EF_CUDA_SM90 EF_CUDA_VIRTUAL_SM(EF_CUDA_SM90)"
	.elftype	@"ET_EXEC"


//--------------------- .nv.info                  --------------------------
	.section	.nv.info,"",@"SHT_CUDA_INFO"
	.align	4


	//----- nvinfo : EIATTR_REGCOUNT
	.align		4
        /*0000*/ 	.byte	0x04, 0x2f
        /*0002*/ 	.short	(.L_1 - .L_0)
	.align		4
.L_0:
        /*0004*/ 	.word	index@(triton_poi_fused_convolution_leaky_relu_leaky_relu_backward_8)
        /*0008*/ 	.word	0x0000000c


	//----- nvinfo : EIATTR_MIN_STACK_SIZE
	.align		4
.L_1:
        /*000c*/ 	.byte	0x04, 0x12
        /*000e*/ 	.short	(.L_3 - .L_2)
	.align		4
.L_2:
        /*0010*/ 	.word	index@(triton_poi_fused_convolution_leaky_relu_leaky_relu_backward_8)
        /*0014*/ 	.word	0x00000000


	//----- nvinfo : EIATTR_FRAME_SIZE
	.align		4
.L_3:
        /*0018*/ 	.byte	0x04, 0x11
        /*001a*/ 	.short	(.L_5 - .L_4)
	.align		4
.L_4:
        /*001c*/ 	.word	index@(triton_poi_fused_convolution_leaky_relu_leaky_relu_backward_8)
        /*0020*/ 	.word	0x00000000


	//----- nvinfo : EIATTR_MIN_STACK_SIZE
	.align		4
.L_5:
        /*0024*/ 	.byte	0x04, 0x12
        /*0026*/ 	.short	(.L_7 - .L_6)
	.align		4
.L_6:
        /*0028*/ 	.word	index@(triton_poi_fused_convolution_leaky_relu_leaky_relu_backward_8)
        /*002c*/ 	.word	0x00000000
.L_7:


//--------------------- .nv.info.triton_poi_fused_convolution_leaky_relu_leaky_relu_backward_8 --------------------------
	.section	.nv.info.triton_poi_fused_convolution_leaky_relu_leaky_relu_backward_8,"",@"SHT_CUDA_INFO"
	.sectionflags	@""
	.align	4


	//----- nvinfo : EIATTR_CUDA_API_VERSION
	.align		4
        /*0000*/ 	.byte	0x04, 0x37
        /*0002*/ 	.short	(.L_9 - .L_8)
.L_8:
        /*0004*/ 	.word	0x0000007c


	//----- nvinfo : EIATTR_KPARAM_INFO
	.align		4
.L_9:
        /*0008*/ 	.byte	0x04, 0x17
        /*000a*/ 	.short	(.L_11 - .L_10)
.L_10:
        /*000c*/ 	.word	0x00000000
        /*0010*/ 	.short	0x0003
        /*0012*/ 	.short	0x0018
        /*0014*/ 	.byte	0x00, 0xf0, 0x11, 0x00


	//----- nvinfo : EIATTR_KPARAM_INFO
	.align		4
.L_11:
        /*0018*/ 	.byte	0x04, 0x17
        /*001a*/ 	.short	(.L_13 - .L_12)
.L_12:
        /*001c*/ 	.word	0x00000000
        /*0020*/ 	.short	0x0002
        /*0022*/ 	.short	0x0010
        /*0024*/ 	.byte	0x00, 0xf4, 0x21, 0x00


	//----- nvinfo : EIATTR_KPARAM_INFO
	.align		4
.L_13:
        /*0028*/ 	.byte	0x04, 0x17
        /*002a*/ 	.short	(.L_15 - .L_14)
.L_14:
        /*002c*/ 	.word	0x00000000
        /*0030*/ 	.short	0x0001
        /*0032*/ 	.short	0x0008
        /*0034*/ 	.byte	0x00, 0xf4, 0x21, 0x00


	//----- nvinfo : EIATTR_KPARAM_INFO
	.align		4
.L_15:
        /*0038*/ 	.byte	0x04, 0x17
        /*003a*/ 	.short	(.L_17 - .L_16)
.L_16:
        /*003c*/ 	.word	0x00000000
        /*0040*/ 	.short	0x0000
        /*0042*/ 	.short	0x0000
        /*0044*/ 	.byte	0x00, 0xf4, 0x21, 0x00


	//----- nvinfo : EIATTR_SPARSE_MMA_MASK
	.align		4
.L_17:
        /*0048*/ 	.byte	0x03, 0x50
        /*004a*/ 	.short	0x0000


	//----- nvinfo : EIATTR_MAXREG_COUNT
	.align		4
        /*004c*/ 	.byte	0x03, 0x1b
        /*004e*/ 	.short	0x00ff


	//----- nvinfo : EIATTR_EXIT_INSTR_OFFSETS
	.align		4
        /*0050*/ 	.byte	0x04, 0x1c
        /*0052*/ 	.short	(.L_19 - .L_18)


	//   ....[0]....
.L_18:
        /*0054*/ 	.word	0x00000230


	//----- nvinfo : EIATTR_REQNTID
	.align		4
.L_19:
        /*0058*/ 	.byte	0x04, 0x10
        /*005a*/ 	.short	(.L_21 - .L_20)
.L_20:
        /*005c*/ 	.word	0x00000100
        /*0060*/ 	.word	0x00000001
        /*0064*/ 	.word	0x00000001


	//----- nvinfo : EIATTR_CBANK_PARAM_SIZE
	.align		4
.L_21:
        /*0068*/ 	.byte	0x03, 0x19
        /*006a*/ 	.short	0x001c


	//----- nvinfo : EIATTR_PARAM_CBANK
	.align		4
        /*006c*/ 	.byte	0x04, 0x0a
        /*006e*/ 	.short	(.L_23 - .L_22)
	.align		4
.L_22:
        /*0070*/ 	.word	index@(.nv.constant0.triton_poi_fused_convolution_leaky_relu_leaky_relu_backward_8)
        /*0074*/ 	.short	0x0210
        /*0076*/ 	.short	0x001c


	//----- nvinfo : EIATTR_SW_WAR
	.align		4
.L_23:
        /*0078*/ 	.byte	0x04, 0x36
        /*007a*/ 	.short	(.L_25 - .L_24)
.L_24:
        /*007c*/ 	.word	0x00000008
.L_25:


//--------------------- .nv.callgraph             --------------------------
	.section	.nv.callgraph,"",@"SHT_CUDA_CALLGRAPH"
	.align	4
	.sectionentsize	8
	.align		4
        /*0000*/ 	.word	0x00000000
	.align		4
        /*0004*/ 	.word	0xffffffff
	.align		4
        /*0008*/ 	.word	0x00000000
	.align		4
        /*000c*/ 	.word	0xfffffffe
	.align		4
        /*0010*/ 	.word	0x00000000
	.align		4
        /*0014*/ 	.word	0xfffffffd
	.align		4
        /*0018*/ 	.word	0x00000000
	.align		4
        /*001c*/ 	.word	0xfffffffc


//--------------------- .text.triton_poi_fused_convolution_leaky_relu_leaky_relu_backward_8 --------------------------
	.section	.text.triton_poi_fused_convolution_leaky_relu_leaky_relu_backward_8,"ax",@progbits
	.align	128
        .global         triton_poi_fused_convolution_leaky_relu_leaky_relu_backward_8
        .type           triton_poi_fused_convolution_leaky_relu_leaky_relu_backward_8,@function
        .size           triton_poi_fused_convolution_leaky_relu_leaky_relu_backward_8,(.L_x_1 - triton_poi_fused_convolution_leaky_relu_leaky_relu_backward_8)
        .other          triton_poi_fused_convolution_leaky_relu_leaky_relu_backward_8,@"STO_CUDA_ENTRY STV_DEFAULT"
triton_poi_fused_convolution_leaky_relu_leaky_relu_backward_8:
.text.triton_poi_fused_convolution_leaky_relu_leaky_relu_backward_8:
[----:B------:R-:W-:Y:S01]  /*0000*/  LDC R1, c[0x0][0x28] ;  /* 0x00000a00ff017b82 */ /* 0x000fe20000000800 */
[----:B------:R-:W1:Y:S07]  /*0010*/  S2R R0, SR_TID.X ;  /* 0x0000000000007919 */ /* 0x000e6e0000002100 */
[----:B------:R-:W2:Y:S01]  /*0020*/  LDC.64 R2, c[0x0][0x210] ;  /* 0x00008400ff027b82 */ /* 0x000ea20000000a00 */
[----:B------:R-:W-:Y:S01]  /*0030*/  ULDC.64 UR4, c[0x0][0x208] ;  /* 0x0000820000047ab9 */ /* 0x000fe20000000a00 */
[----:B------:R-:W-:Y:S01]  /*0040*/  ULDC.64 UR6, c[0x0][0x220] ;  /* 0x0000880000067ab9 */ /* 0x000fe20000000a00 */
[----:B------:R-:W3:Y:S05]  /*0050*/  S2R R7, SR_CTAID.X ;  /* 0x0000000000077919 */ /* 0x000eea0000002500 */
[----:B------:R-:W4:Y:S01]  /*0060*/  LDC.64 R4, c[0x0][0x218] ;  /* 0x00008600ff047b82 */ /* 0x000f220000000a00 */
[----:B-1----:R-:W-:Y:S01]  /*0070*/  IMAD.SHL.U32 R0, R0, 0x2, RZ ;  /* 0x0000000200007824 */ /* 0x002fe200078e00ff */
[----:B---3--:R-:W-:-:S04]  /*0080*/  SHF.R.S32.HI R6, RZ, 0x16, R7 ;  /* 0x00000016ff067819 */ /* 0x008fc80000011407 */
[----:B------:R-:W-:Y:S02]  /*0090*/  LOP3.LUT R0, R0, 0x1fe, RZ, 0xc0, !PT ;  /* 0x000001fe00007812 */ /* 0x000fe400078ec0ff */
[----:B------:R-:W-:-:S03]  /*00a0*/  SGXT R6, R6, 0x1 ;  /* 0x000000010606781a */ /* 0x000fc60000000200 */
[----:B------:R-:W-:-:S04]  /*00b0*/  IMAD R7, R7, 0x200, R0 ;  /* 0x0000020007077824 */ /* 0x000fc800078e0200 */
[----:B--2---:R-:W-:Y:S01]  /*00c0*/  IMAD.WIDE R2, R7, 0x4, R2 ;  /* 0x0000000407027825 */ /* 0x004fe200078e0202 */
[----:B------:R-:W-:-:S04]  /*00d0*/  LEA.HI R6, R6, R7, RZ, 0xc ;  /* 0x0000000706067211 */ /* 0x000fc800078f60ff */
[----:B------:R-:W-:Y:S01]  /*00e0*/  SHF.R.S32.HI R6, RZ, 0xc, R6 ;  /* 0x0000000cff067819 */ /* 0x000fe20000011406 */
[----:B------:R-:W2:Y:S03]  /*00f0*/  LDG.E.64 R2, desc[UR4][R2.64] ;  /* 0x0000000402027981 */ /* 0x000ea6000c1e1b00 */
[----:B------:R-:W-:-:S04]  /*0100*/  LEA.HI R0, R6, R6, RZ, 0x5 ;  /* 0x0000000606007211 */ /* 0x000fc800078f28ff */
[----:B------:R-:W-:-:S05]  /*0110*/  LOP3.LUT R9, R0, 0xffffffe0, RZ, 0xc0, !PT ;  /* 0xffffffe000097812 */ /* 0x000fca00078ec0ff */
[----:B------:R-:W-:-:S04]  /*0120*/  IMAD.IADD R9, R6, 0x1, -R9 ;  /* 0x0000000106097824 */ /* 0x000fc800078e0a09 */
[----:B----4-:R-:W-:-:S06]  /*0130*/  IMAD.WIDE R4, R9, 0x4, R4 ;  /* 0x0000000409047825 */ /* 0x010fcc00078e0204 */
[----:B------:R-:W2:Y:S02]  /*0140*/  LDG.E.EL R4, desc[UR4][R4.64] ;  /* 0x0000000404047981 */ /* 0x000ea4000c2e1900 */
[CC--:B--2---:R-:W-:Y:S02]  /*0150*/  FSETP.GT.AND P1, PT, R2.reuse, -R4.reuse, PT ;  /* 0x800000040200720b */ /* 0x0c4fe40003f24000 */
[C---:B------:R-:W-:Y:S01]  /*0160*/  FSETP.GT.AND P0, PT, R3.reuse, -R4, PT ;  /* 0x800000040300720b */ /* 0x040fe20003f04000 */
[--C-:B------:R-:W-:Y:S01]  /*0170*/  FADD R0, R2, R4.reuse ;  /* 0x0000000402007221 */ /* 0x100fe20000000000 */
[----:B------:R-:W-:-:S09]  /*0180*/  FADD R6, R3, R4 ;  /* 0x0000000403067221 */ /* 0x000fd20000000000 */
[----:B------:R-:W-:Y:S02]  /*0190*/  @!P1 FMUL R0, R0, 0.10000000149011611938 ;  /* 0x3dcccccd00009820 */ /* 0x000fe40000400000 */
[----:B------:R-:W-:-:S03]  /*01a0*/  @!P0 FMUL R6, R6, 0.10000000149011611938 ;  /* 0x3dcccccd06068820 */ /* 0x000fc60000400000 */
[----:B------:R-:W-:Y:S02]  /*01b0*/  FSETP.GT.AND P1, PT, R0, RZ, PT ;  /* 0x000000ff0000720b */ /* 0x000fe40003f24000 */
[----:B------:R-:W-:Y:S02]  /*01c0*/  FSETP.GT.AND P0, PT, R6, RZ, PT ;  /* 0x000000ff0600720b */ /* 0x000fe40003f04000 */
[----:B------:R-:W-:Y:S02]  /*01d0*/  SEL R0, RZ, 0x1, !P1 ;  /* 0x00000001ff007807 */ /* 0x000fe40004800000 */
[----:B------:R-:W-:Y:S02]  /*01e0*/  SEL R5, RZ, 0x100, !P0 ;  /* 0x00000100ff057807 */ /* 0x000fe40004000000 */
[----:B------:R-:W-:-:S03]  /*01f0*/  IADD3 R2, P2, R7, UR6, RZ ;  /* 0x0000000607027c10 */ /* 0x000fc6000ff5e0ff */
[----:B------:R-:W-:Y:S01]  /*0200*/  IMAD.IADD R5, R0, 0x1, R5 ;  /* 0x0000000100057824 */ /* 0x000fe200078e0205 */
[----:B------:R-:W-:-:S05]  /*0210*/  LEA.HI.X.SX32 R3, R7, UR7, 0x1, P2 ;  /* 0x0000000707037c11 */ /* 0x000fca00090f0eff */
[----:B------:R-:W-:Y:S01]  /*0220*/  STG.E.U16 desc[UR4][R2.64], R5 ;  /* 0x0000000502007986 */ /* 0x000fe2000c101504 */
[----:B------:R-:W-:Y:S05]  /*0230*/  EXIT ;  /* 0x000000000000794d */ /* 0x000fea0003800000 */
.L_x_0:
[----:B------:R-:W-:-:S00]  /*0240*/  BRA `(.L_x_0) ;  /* 0xfffffffc00fc7947 */ /* 0x000fc0000383ffff */
[----:B------:R-:W-:-:S00]  /*0250*/  NOP ;  /* 0x0000000000007918 */ /* 0x000fc00000000000 */
        /* <DEDUP_REMOVED lines=10> */
.L_x_1:


//--------------------- .nv.constant0.triton_poi_fused_convolution_leaky_relu_leaky_relu_backward_8 --------------------------
	.section	.nv.constant0.triton_poi_fused_convolution_leaky_relu_leaky_relu_backward_8,"a",@progbits
	.sectionflags	@""
	.align	4
.nv.constant0.triton_poi_fused_convolution_leaky_relu_leaky_relu_backward_8:
	.zero		556
